//
// Generated by NVIDIA NVVM Compiler
//
// Compiler Build ID: CL-36424714
// Cuda compilation tools, release 13.0, V13.0.88
// Based on NVVM 20.0.0
//

.version 9.0
.target sm_100
.address_size 64

	// .globl	default_function_kernel

.visible .entry default_function_kernel(
	.param .u64 .ptr .align 1 default_function_kernel_param_0,
	.param .u64 .ptr .align 1 default_function_kernel_param_1
)
.maxntid 8
{
	.reg .b32 	%r<8>;
	.reg .b32 	%f<65>;
	.reg .b64 	%rd<9>;

	ld.param.u64 	%rd1, [default_function_kernel_param_0];
	ld.param.u64 	%rd2, [default_function_kernel_param_1];
	cvta.to.global.u64 	%rd3, %rd2;
	cvta.to.global.u64 	%rd4, %rd1;
	mov.u32 	%r1, %ctaid.x;
	shl.b32 	%r2, %r1, 3;
	mov.u32 	%r3, %tid.x;
	or.b32  	%r4, %r2, %r3;
	mul.wide.u32 	%rd5, %r4, 4;
	add.s64 	%rd6, %rd4, %rd5;
	shl.b32 	%r5, %r1, 8;
	shl.b32 	%r6, %r3, 5;
	or.b32  	%r7, %r5, %r6;
	mul.wide.u32 	%rd7, %r7, 4;
	add.s64 	%rd8, %rd3, %rd7;
	ld.global.nc.f32 	%f1, [%rd8];
	max.f32 	%f2, %f1, 0fFF7FFFFD;
	ld.global.nc.f32 	%f3, [%rd8+4];
	max.f32 	%f4, %f2, %f3;
	ld.global.nc.f32 	%f5, [%rd8+8];
	max.f32 	%f6, %f4, %f5;
	ld.global.nc.f32 	%f7, [%rd8+12];
	max.f32 	%f8, %f6, %f7;
	ld.global.nc.f32 	%f9, [%rd8+16];
	max.f32 	%f10, %f8, %f9;
	ld.global.nc.f32 	%f11, [%rd8+20];
	max.f32 	%f12, %f10, %f11;
	ld.global.nc.f32 	%f13, [%rd8+24];
	max.f32 	%f14, %f12, %f13;
	ld.global.nc.f32 	%f15, [%rd8+28];
	max.f32 	%f16, %f14, %f15;
	ld.global.nc.f32 	%f17, [%rd8+32];
	max.f32 	%f18, %f16, %f17;
	ld.global.nc.f32 	%f19, [%rd8+36];
	max.f32 	%f20, %f18, %f19;
	ld.global.nc.f32 	%f21, [%rd8+40];
	max.f32 	%f22, %f20, %f21;
	ld.global.nc.f32 	%f23, [%rd8+44];
	max.f32 	%f24, %f22, %f23;
	ld.global.nc.f32 	%f25, [%rd8+48];
	max.f32 	%f26, %f24, %f25;
	ld.global.nc.f32 	%f27, [%rd8+52];
	max.f32 	%f28, %f26, %f27;
	ld.global.nc.f32 	%f29, [%rd8+56];
	max.f32 	%f30, %f28, %f29;
	ld.global.nc.f32 	%f31, [%rd8+60];
	max.f32 	%f32, %f30, %f31;
	ld.global.nc.f32 	%f33, [%rd8+64];
	max.f32 	%f34, %f32, %f33;
	ld.global.nc.f32 	%f35, [%rd8+68];
	max.f32 	%f36, %f34, %f35;
	ld.global.nc.f32 	%f37, [%rd8+72];
	max.f32 	%f38, %f36, %f37;
	ld.global.nc.f32 	%f39, [%rd8+76];
	max.f32 	%f40, %f38, %f39;
	ld.global.nc.f32 	%f41, [%rd8+80];
	max.f32 	%f42, %f40, %f41;
	ld.global.nc.f32 	%f43, [%rd8+84];
	max.f32 	%f44, %f42, %f43;
	ld.global.nc.f32 	%f45, [%rd8+88];
	max.f32 	%f46, %f44, %f45;
	ld.global.nc.f32 	%f47, [%rd8+92];
	max.f32 	%f48, %f46, %f47;
	ld.global.nc.f32 	%f49, [%rd8+96];
	max.f32 	%f50, %f48, %f49;
	ld.global.nc.f32 	%f51, [%rd8+100];
	max.f32 	%f52, %f50, %f51;
	ld.global.nc.f32 	%f53, [%rd8+104];
	max.f32 	%f54, %f52, %f53;
	ld.global.nc.f32 	%f55, [%rd8+108];
	max.f32 	%f56, %f54, %f55;
	ld.global.nc.f32 	%f57, [%rd8+112];
	max.f32 	%f58, %f56, %f57;
	ld.global.nc.f32 	%f59, [%rd8+116];
	max.f32 	%f60, %f58, %f59;
	ld.global.nc.f32 	%f61, [%rd8+120];
	max.f32 	%f62, %f60, %f61;
	ld.global.nc.f32 	%f63, [%rd8+124];
	max.f32 	%f64, %f62, %f63;
	st.global.f32 	[%rd6], %f64;
	ret;

}


// ===== COMPILED SASS (sm_100) =====

	.target	sm_100

	.elftype	@"ET_EXEC"


//--------------------- .note.nv.tkinfo           --------------------------
	.section	.note.nv.tkinfo,"",@"SHT_NOTE"
	.sectionflags	@"SHF_NOTE_NV_TKINFO"
	.tkinfo
        /*0018*/ 	.word	0x00000002
        /*0030*/ 	.string	""
        /*0030*/ 	.string	"ptxas"
        /*0030*/ 	.string	"Cuda compilation tools, release 13.0, V13.0.88"
        /*0030*/ 	.string	"Build cuda_13.0.r13.0/compiler.36424714_0"
        /*0030*/ 	.string	"-arch sm_100 -m 64 "



//--------------------- .note.nv.cuinfo           --------------------------
	.section	.note.nv.cuinfo,"",@"SHT_NOTE"
	.sectionflags	@"SHF_NOTE_NV_CUINFO"
        /*0018*/ 	.short	0x0002
        /*001a*/ 	.short	0x0064
        /*001c*/ 	.short	0x0082
	.zero		2


//--------------------- .nv.info                  --------------------------
	.section	.nv.info,"",@"SHT_CUDA_INFO"
	.align	4


	//----- nvinfo : EIATTR_REGCOUNT
	.align		4
        /*0000*/ 	.byte	0x04, 0x2f
        /*0002*/ 	.short	(.L_1 - .L_0)
	.align		4
.L_0:
        /*0004*/ 	.word	index@(default_function_kernel)
        /*0008*/ 	.word	0x00000026


	//----- nvinfo : EIATTR_FRAME_SIZE
	.align		4
.L_1:
        /*000c*/ 	.byte	0x04, 0x11
        /*000e*/ 	.short	(.L_3 - .L_2)
	.align		4
.L_2:
        /*0010*/ 	.word	index@(default_function_kernel)
        /*0014*/ 	.word	0x00000000


	//----- nvinfo : EIATTR_MIN_STACK_SIZE
	.align		4
.L_3:
        /*0018*/ 	.byte	0x04, 0x12
        /*001a*/ 	.short	(.L_5 - .L_4)
	.align		4
.L_4:
        /*001c*/ 	.word	index@(default_function_kernel)
        /*0020*/ 	.word	0x00000000
.L_5:


//--------------------- .nv.compat                --------------------------
	.section	.nv.compat,"",@"SHT_CUDA_COMPAT_INFO"
	.align	4
        /*0000*/ 	.byte	0x02, 0x09, 0x00, 0x00, 0x02, 0x02, 0x01, 0x00, 0x02, 0x05, 0x05, 0x00, 0x03, 0x07, 0x01, 0x01
        /*0010*/ 	.byte	0x02, 0x03, 0x00, 0x00, 0x02, 0x06, 0x01, 0x00, 0x04, 0x0b, 0x08, 0x00, 0x09, 0x00, 0x00, 0x00
        /*0020*/ 	.byte	0x00, 0x00, 0x00, 0x00


//--------------------- .nv.info.default_function_kernel --------------------------
	.section	.nv.info.default_function_kernel,"",@"SHT_CUDA_INFO"
	.sectionflags	@""
	.align	4


	//----- nvinfo : EIATTR_CUDA_API_VERSION
	.align		4
        /*0000*/ 	.byte	0x04, 0x37
        /*0002*/ 	.short	(.L_7 - .L_6)
.L_6:
        /*0004*/ 	.word	0x00000082


	//----- nvinfo : EIATTR_KPARAM_INFO
	.align		4
.L_7:
        /*0008*/ 	.byte	0x04, 0x17
        /*000a*/ 	.short	(.L_9 - .L_8)
.L_8:
        /*000c*/ 	.word	0x00000000
        /*0010*/ 	.short	0x0001
        /*0012*/ 	.short	0x0008
        /*0014*/ 	.byte	0x00, 0xf5, 0x21, 0x00


	//----- nvinfo : EIATTR_KPARAM_INFO
	.align		4
.L_9:
        /*0018*/ 	.byte	0x04, 0x17
        /*001a*/ 	.short	(.L_11 - .L_10)
.L_10:
        /*001c*/ 	.word	0x00000000
        /*0020*/ 	.short	0x0000
        /*0022*/ 	.short	0x0000
        /*0024*/ 	.byte	0x00, 0xf5, 0x21, 0x00


	//----- nvinfo : EIATTR_SPARSE_MMA_MASK
	.align		4
.L_11:
        /*0028*/ 	.byte	0x03, 0x50
        /*002a*/ 	.short	0x0000


	//----- nvinfo : EIATTR_MAXREG_COUNT
	.align		4
        /*002c*/ 	.byte	0x03, 0x1b
        /*002e*/ 	.short	0x00ff


	//----- nvinfo : EIATTR_MERCURY_ISA_VERSION
	.align		4
        /*0030*/ 	.byte	0x03, 0x5f
        /*0032*/ 	.short	0x0101


	//----- nvinfo : EIATTR_VRC_CTA_INIT_COUNT
	.align		4
        /*0034*/ 	.byte	0x02, 0x4a
	.zero		1
	.zero		1


	//----- nvinfo : EIATTR_EXIT_INSTR_OFFSETS
	.align		4
        /*0038*/ 	.byte	0x04, 0x1c
        /*003a*/ 	.short	(.L_13 - .L_12)


	//   ....[0]....
.L_12:
        /*003c*/ 	.word	0x000003e0


	//----- nvinfo : EIATTR_MAX_THREADS
	.align		4
.L_13:
        /*0040*/ 	.byte	0x04, 0x05
        /*0042*/ 	.short	(.L_15 - .L_14)
.L_14:
        /*0044*/ 	.word	0x00000008
        /*0048*/ 	.word	0x00000001
        /*004c*/ 	.word	0x00000001


	//----- nvinfo : EIATTR_CBANK_PARAM_SIZE
	.align		4
.L_15:
        /*0050*/ 	.byte	0x03, 0x19
        /*0052*/ 	.short	0x0010


	//----- nvinfo : EIATTR_PARAM_CBANK
	.align		4
        /*0054*/ 	.byte	0x04, 0x0a
        /*0056*/ 	.short	(.L_17 - .L_16)
	.align		4
.L_16:
        /*0058*/ 	.word	index@(.nv.constant0.default_function_kernel)
        /*005c*/ 	.short	0x0380
        /*005e*/ 	.short	0x0010


	//----- nvinfo : EIATTR_SW_WAR
	.align		4
.L_17:
        /*0060*/ 	.byte	0x04, 0x36
        /*0062*/ 	.short	(.L_19 - .L_18)
.L_18:
        /*0064*/ 	.word	0x00000008
.L_19:


//--------------------- .nv.callgraph             --------------------------
	.section	.nv.callgraph,"",@"SHT_CUDA_CALLGRAPH"
	.align	4
	.sectionentsize	8
	.align		4
        /*0000*/ 	.word	0x00000000
	.align		4
        /*0004*/ 	.word	0xffffffff
	.align		4
        /*0008*/ 	.word	0x00000000
	.align		4
        /*000c*/ 	.word	0xfffffffe
	.align		4
        /*0010*/ 	.word	0x00000000
	.align		4
        /*0014*/ 	.word	0xfffffffd
	.align		4
        /*0018*/ 	.word	0x00000000
	.align		4
        /*001c*/ 	.word	0xfffffffc


//--------------------- .text.default_function_kernel --------------------------
	.section	.text.default_function_kernel,"ax",@progbits
	.align	128
        .global         default_function_kernel
        .type           default_function_kernel,@function
        .size           default_function_kernel,(.L_x_1 - default_function_kernel)
        .other          default_function_kernel,@"STO_CUDA_ENTRY STV_DEFAULT"
default_function_kernel:
.text.default_function_kernel:
[----:B------:R-:W-:Y:S01]  /*0000*/  LDC R1, c[0x0][0x37c] ;  /* 0x0000df00ff017b82 */ /* 0x000fe20000000800 */
[----:B------:R-:W0:Y:S07]  /*0010*/  S2R R34, SR_TID.X ;  /* 0x0000000000227919 */ /* 0x000e2e0000002100 */
[----:B------:R-:W1:Y:S01]  /*0020*/  S2UR UR4, SR_CTAID.X ;  /* 0x00000000000479c3 */ /* 0x000e620000002500 */
[----:B------:R-:W2:Y:S07]  /*0030*/  LDCU.64 UR6, c[0x0][0x358] ;  /* 0x00006b00ff0677ac */ /* 0x000eae0008000a00 */
[----:B------:R-:W3:Y:S01]  /*0040*/  LDC.64 R2, c[0x0][0x388] ;  /* 0x0000e200ff027b82 */ /* 0x000ee20000000a00 */
[----:B-1----:R-:W-:Y:S01]  /*0050*/  USHF.L.U32 UR5, UR4, 0x8, URZ ;  /* 0x0000000804057899 */ /* 0x002fe200080006ff */
[----:B0-----:R-:W-:-:S05]  /*0060*/  IMAD.SHL.U32 R0, R34, 0x20, RZ ;  /* 0x0000002022007824 */ /* 0x001fca00078e00ff */
[----:B------:R-:W-:-:S05]  /*0070*/  LOP3.LUT R5, R0, UR5, RZ, 0xfc, !PT ;  /* 0x0000000500057c12 */ /* 0x000fca000f8efcff */
[----:B---3--:R-:W-:-:S05]  /*0080*/  IMAD.WIDE.U32 R2, R5, 0x4, R2 ;  /* 0x0000000405027825 */ /* 0x008fca00078e0002 */
[----:B--2---:R-:W2:Y:S04]  /*0090*/  LDG.E.CONSTANT R0, desc[UR6][R2.64] ;  /* 0x0000000602007981 */ /* 0x004ea8000c1e9900 */
[----:B------:R-:W2:Y:S04]  /*00a0*/  LDG.E.CONSTANT R5, desc[UR6][R2.64+0x4] ;  /* 0x0000040602057981 */ /* 0x000ea8000c1e9900 */
[----:B------:R-:W3:Y:S04]  /*00b0*/  LDG.E.CONSTANT R7, desc[UR6][R2.64+0x8] ;  /* 0x0000080602077981 */ /* 0x000ee8000c1e9900 */
[----:B------:R-:W3:Y:S04]  /*00c0*/  LDG.E.CONSTANT R4, desc[UR6][R2.64+0xc] ;  /* 0x00000c0602047981 */ /* 0x000ee8000c1e9900 */
[----:B------:R-:W4:Y:S04]  /*00d0*/  LDG.E.CONSTANT R9, desc[UR6][R2.64+0x10] ;  /* 0x0000100602097981 */ /* 0x000f28000c1e9900 */
[----:B------:R-:W4:Y:S04]  /*00e0*/  LDG.E.CONSTANT R6, desc[UR6][R2.64+0x14] ;  /* 0x0000140602067981 */ /* 0x000f28000c1e9900 */
[----:B------:R-:W5:Y:S04]  /*00f0*/  LDG.E.CONSTANT R11, desc[UR6][R2.64+0x18] ;  /* 0x00001806020b7981 */ /* 0x000f68000c1e9900 */
        /* <DEDUP_REMOVED lines=24> */
[----:B------:R0:W5:Y:S01]  /*0280*/  LDG.E.CONSTANT R32, desc[UR6][R2.64+0x7c] ;  /* 0x00007c0602207981 */ /* 0x000162000c1e9900 */
[----:B------:R-:W-:Y:S01]  /*0290*/  USHF.L.U32 UR4, UR4, 0x3, URZ ;  /* 0x0000000304047899 */ /* 0x000fe200080006ff */
[----:B0-----:R-:W0:Y:S01]  /*02a0*/  LDC.64 R2, c[0x0][0x380] ;  /* 0x0000e000ff027b82 */ /* 0x001e220000000a00 */
[----:B--2---:R-:W-:-:S04]  /*02b0*/  FMNMX3 R0, R0, -3.40282306073709652508e+38, R5, !PT ;  /* 0xff7ffffd00007876 */ /* 0x004fc80007800005 */
[----:B------:R-:W-:-:S05]  /*02c0*/  LOP3.LUT R5, R34, UR4, RZ, 0xfc, !PT ;  /* 0x0000000422057c12 */ /* 0x000fca000f8efcff */
[----:B0-----:R-:W-:Y:S01]  /*02d0*/  IMAD.WIDE.U32 R2, R5, 0x4, R2 ;  /* 0x0000000405027825 */ /* 0x001fe200078e0002 */
[----:B---3--:R-:W-:-:S04]  /*02e0*/  FMNMX3 R0, R0, R7, R4, !PT ;  /* 0x0000000700007276 */ /* 0x008fc80007800004 */
[----:B----4-:R-:W-:-:S04]  /*02f0*/  FMNMX3 R0, R0, R9, R6, !PT ;  /* 0x0000000900007276 */ /* 0x010fc80007800006 */
[----:B-----5:R-:W-:-:S04]  /*0300*/  FMNMX3 R0, R0, R11, R8, !PT ;  /* 0x0000000b00007276 */ /* 0x020fc80007800008 */
[----:B------:R-:W-:-:S04]  /*0310*/  FMNMX3 R0, R0, R13, R10, !PT ;  /* 0x0000000d00007276 */ /* 0x000fc8000780000a */
        /* <DEDUP_REMOVED lines=10> */
[----:B------:R-:W-:-:S05]  /*03c0*/  FMNMX3 R35, R0, R35, R32, !PT ;  /* 0x0000002300237276 */ /* 0x000fca0007800020 */
[----:B------:R-:W-:Y:S01]  /*03d0*/  STG.E desc[UR6][R2.64], R35 ;  /* 0x0000002302007986 */ /* 0x000fe2000c101906 */
[----:B------:R-:W-:Y:S05]  /*03e0*/  EXIT ;  /* 0x000000000000794d */ /* 0x000fea0003800000 */
.L_x_0:
[----:B------:R-:W-:-:S00]  /*03f0*/  BRA `(.L_x_0) ;  /* 0xfffffffc00fc7947 */ /* 0x000fc0000383ffff */
[----:B------:R-:W-:-:S00]  /*0400*/  NOP ;  /* 0x0000000000007918 */ /* 0x000fc00000000000 */
[----:B------:R-:W-:-:S00]  /*0410*/  NOP ;  /* 0x0000000000007918 */ /* 0x000fc00000000000 */
[----:B------:R-:W-:-:S00]  /*0420*/  NOP ;  /* 0x0000000000007918 */ /* 0x000fc00000000000 */
[----:B------:R-:W-:-:S00]  /*0430*/  NOP ;  /* 0x0000000000007918 */ /* 0x000fc00000000000 */
[----:B------:R-:W-:-:S00]  /*0440*/  NOP ;  /* 0x0000000000007918 */ /* 0x000fc00000000000 */
[----:B------:R-:W-:-:S00]  /*0450*/  NOP ;  /* 0x0000000000007918 */ /* 0x000fc00000000000 */
[----:B------:R-:W-:-:S00]  /*0460*/  NOP ;  /* 0x0000000000007918 */ /* 0x000fc00000000000 */
[----:B------:R-:W-:-:S00]  /*0470*/  NOP ;  /* 0x0000000000007918 */ /* 0x000fc00000000000 */
.L_x_1:


//--------------------- .nv.shared.reserved.0     --------------------------
	.section	.nv.shared.reserved.0,"aw",@nobits
	.weak		__nv_reservedSMEM_offset_0_alias
	.size		__nv_reservedSMEM_offset_0_alias, 0, 64
	.other		__nv_reservedSMEM_offset_0_alias,@"STO_CUDA_RESERVED_SHARED STV_DEFAULT"
__nv_reservedSMEM_offset_0_alias:
	.zero		0
	.zero		64


//--------------------- .nv.constant0.default_function_kernel --------------------------
	.section	.nv.constant0.default_function_kernel,"a",@progbits
	.sectionflags	@""
	.align	4
.nv.constant0.default_function_kernel:
	.zero		912


//--------------------- SYMBOLS --------------------------

	.type		.nv.reservedSmem.offset0,@object
	.size		.nv.reservedSmem.offset0,0x4
